	.headerflags	@"EF_CUDA_TEXMODE_UNIFIED EF_CUDA_64BIT_ADDRESS EF_CUDA_ACCELERATORS EF_CUDA_SM90 EF_CUDA_VIRTUAL_SM(EF_CUDA_SM90)"
	.elftype	@"ET_EXEC"


//--------------------- .nv.info                  --------------------------
	.section	.nv.info,"",@"SHT_CUDA_INFO"
	.align	4


	//----- nvinfo : EIATTR_REGCOUNT
	.align		4
        /*0000*/ 	.byte	0x04, 0x2f
        /*0002*/ 	.short	(.L_1 - .L_0)
	.align		4
.L_0:
        /*0004*/ 	.word	index@(triton_poi_fused_cat_5)
        /*0008*/ 	.word	0x00000013


	//----- nvinfo : EIATTR_MIN_STACK_SIZE
	.align		4
.L_1:
        /*000c*/ 	.byte	0x04, 0x12
        /*000e*/ 	.short	(.L_3 - .L_2)
	.align		4
.L_2:
        /*0010*/ 	.word	index@(triton_poi_fused_cat_5)
        /*0014*/ 	.word	0x00000000


	//----- nvinfo : EIATTR_FRAME_SIZE
	.align		4
.L_3:
        /*0018*/ 	.byte	0x04, 0x11
        /*001a*/ 	.short	(.L_5 - .L_4)
	.align		4
.L_4:
        /*001c*/ 	.word	index@(triton_poi_fused_cat_5)
        /*0020*/ 	.word	0x00000000


	//----- nvinfo : EIATTR_MIN_STACK_SIZE
	.align		4
.L_5:
        /*0024*/ 	.byte	0x04, 0x12
        /*0026*/ 	.short	(.L_7 - .L_6)
	.align		4
.L_6:
        /*0028*/ 	.word	index@(triton_poi_fused_cat_5)
        /*002c*/ 	.word	0x00000000
.L_7:


//--------------------- .nv.info.triton_poi_fused_cat_5 --------------------------
	.section	.nv.info.triton_poi_fused_cat_5,"",@"SHT_CUDA_INFO"
	.sectionflags	@""
	.align	4


	//----- nvinfo : EIATTR_CUDA_API_VERSION
	.align		4
        /*0000*/ 	.byte	0x04, 0x37
        /*0002*/ 	.short	(.L_9 - .L_8)
.L_8:
        /*0004*/ 	.word	0x0000007c


	//----- nvinfo : EIATTR_KPARAM_INFO
	.align		4
.L_9:
        /*0008*/ 	.byte	0x04, 0x17
        /*000a*/ 	.short	(.L_11 - .L_10)
.L_10:
        /*000c*/ 	.word	0x00000000
        /*0010*/ 	.short	0x0004
        /*0012*/ 	.short	0x0020
        /*0014*/ 	.byte	0x00, 0xf0, 0x11, 0x00


	//----- nvinfo : EIATTR_KPARAM_INFO
	.align		4
.L_11:
        /*0018*/ 	.byte	0x04, 0x17
        /*001a*/ 	.short	(.L_13 - .L_12)
.L_12:
        /*001c*/ 	.word	0x00000000
        /*0020*/ 	.short	0x0003
        /*0022*/ 	.short	0x0018
        /*0024*/ 	.byte	0x00, 0xf4, 0x21, 0x00


	//----- nvinfo : EIATTR_KPARAM_INFO
	.align		4
.L_13:
        /*0028*/ 	.byte	0x04, 0x17
        /*002a*/ 	.short	(.L_15 - .L_14)
.L_14:
        /*002c*/ 	.word	0x00000000
        /*0030*/ 	.short	0x0002
        /*0032*/ 	.short	0x0010
        /*0034*/ 	.byte	0x00, 0xf4, 0x21, 0x00


	//----- nvinfo : EIATTR_KPARAM_INFO
	.align		4
.L_15:
        /*0038*/ 	.byte	0x04, 0x17
        /*003a*/ 	.short	(.L_17 - .L_16)
.L_16:
        /*003c*/ 	.word	0x00000000
        /*0040*/ 	.short	0x0001
        /*0042*/ 	.short	0x0008
        /*0044*/ 	.byte	0x00, 0xf4, 0x21, 0x00


	//----- nvinfo : EIATTR_KPARAM_INFO
	.align		4
.L_17:
        /*0048*/ 	.byte	0x04, 0x17
        /*004a*/ 	.short	(.L_19 - .L_18)
.L_18:
        /*004c*/ 	.word	0x00000000
        /*0050*/ 	.short	0x0000
        /*0052*/ 	.short	0x0000
        /*0054*/ 	.byte	0x00, 0xf4, 0x21, 0x00


	//----- nvinfo : EIATTR_SPARSE_MMA_MASK
	.align		4
.L_19:
        /*0058*/ 	.byte	0x03, 0x50
        /*005a*/ 	.short	0x0000


	//----- nvinfo : EIATTR_MAXREG_COUNT
	.align		4
        /*005c*/ 	.byte	0x03, 0x1b
        /*005e*/ 	.short	0x00ff


	//----- nvinfo : EIATTR_EXIT_INSTR_OFFSETS
	.align		4
        /*0060*/ 	.byte	0x04, 0x1c
        /*0062*/ 	.short	(.L_21 - .L_20)


	//   ....[0]....
.L_20:
        /*0064*/ 	.word	0x00000350


	//----- nvinfo : EIATTR_REQNTID
	.align		4
.L_21:
        /*0068*/ 	.byte	0x04, 0x10
        /*006a*/ 	.short	(.L_23 - .L_22)
.L_22:
        /*006c*/ 	.word	0x00000100
        /*0070*/ 	.word	0x00000001
        /*0074*/ 	.word	0x00000001


	//----- nvinfo : EIATTR_CBANK_PARAM_SIZE
	.align		4
.L_23:
        /*0078*/ 	.byte	0x03, 0x19
        /*007a*/ 	.short	0x0024


	//----- nvinfo : EIATTR_PARAM_CBANK
	.align		4
        /*007c*/ 	.byte	0x04, 0x0a
        /*007e*/ 	.short	(.L_25 - .L_24)
	.align		4
.L_24:
        /*0080*/ 	.word	index@(.nv.constant0.triton_poi_fused_cat_5)
        /*0084*/ 	.short	0x0210
        /*0086*/ 	.short	0x0024


	//----- nvinfo : EIATTR_SW_WAR
	.align		4
.L_25:
        /*0088*/ 	.byte	0x04, 0x36
        /*008a*/ 	.short	(.L_27 - .L_26)
.L_26:
        /*008c*/ 	.word	0x00000008
.L_27:


//--------------------- .nv.callgraph             --------------------------
	.section	.nv.callgraph,"",@"SHT_CUDA_CALLGRAPH"
	.align	4
	.sectionentsize	8
	.align		4
        /*0000*/ 	.word	0x00000000
	.align		4
        /*0004*/ 	.word	0xffffffff
	.align		4
        /*0008*/ 	.word	0x00000000
	.align		4
        /*000c*/ 	.word	0xfffffffe
	.align		4
        /*0010*/ 	.word	0x00000000
	.align		4
        /*0014*/ 	.word	0xfffffffd
	.align		4
        /*0018*/ 	.word	0x00000000
	.align		4
        /*001c*/ 	.word	0xfffffffc


//--------------------- .text.triton_poi_fused_cat_5 --------------------------
	.section	.text.triton_poi_fused_cat_5,"ax",@progbits
	.align	128
        .global         triton_poi_fused_cat_5
        .type           triton_poi_fused_cat_5,@function
        .size           triton_poi_fused_cat_5,(.L_x_1 - triton_poi_fused_cat_5)
        .other          triton_poi_fused_cat_5,@"STO_CUDA_ENTRY STV_DEFAULT"
triton_poi_fused_cat_5:
.text.triton_poi_fused_cat_5:
[----:B------:R-:W-:Y:S01]  /*0000*/  LDC R1, c[0x0][0x28] ;  /* 0x00000a00ff017b82 */ /* 0x000fe20000000800 */
[----:B------:R-:W1:Y:S07]  /*0010*/  S2R R0, SR_TID.X ;  /* 0x0000000000007919 */ /* 0x000e6e0000002100 */
[----:B------:R-:W2:Y:S01]  /*0020*/  LDC.64 R4, c[0x0][0x218] ;  /* 0x00008600ff047b82 */ /* 0x000ea20000000a00 */
[----:B------:R-:W-:Y:S01]  /*0030*/  ULDC.64 UR6, c[0x0][0x220] ;  /* 0x0000880000067ab9 */ /* 0x000fe20000000a00 */
[----:B------:R-:W-:Y:S01]  /*0040*/  ULDC.64 UR4, c[0x0][0x208] ;  /* 0x0000820000047ab9 */ /* 0x000fe20000000a00 */
[----:B------:R-:W3:Y:S01]  /*0050*/  S2R R3, SR_CTAID.X ;  /* 0x0000000000037919 */ /* 0x000ee20000002500 */
[----:B-1----:R-:W-:-:S05]  /*0060*/  IMAD.SHL.U32 R0, R0, 0x2, RZ ;  /* 0x0000000200007824 */ /* 0x002fca00078e00ff */
[----:B------:R-:W-:-:S05]  /*0070*/  LOP3.LUT R0, R0, 0x1fe, RZ, 0xc0, !PT ;  /* 0x000001fe00007812 */ /* 0x000fca00078ec0ff */
[----:B---3--:R-:W-:Y:S02]  /*0080*/  IMAD R0, R3, 0x200, R0 ;  /* 0x0000020003007824 */ /* 0x008fe400078e0200 */
[----:B------:R-:W1:Y:S03]  /*0090*/  LDC.64 R2, c[0x0][0x210] ;  /* 0x00008400ff027b82 */ /* 0x000e660000000a00 */
[----:B------:R-:W-:-:S04]  /*00a0*/  SHF.R.S32.HI R7, RZ, 0x1f, R0 ;  /* 0x0000001fff077819 */ /* 0x000fc80000011400 */
[CC--:B------:R-:W-:Y:S02]  /*00b0*/  LEA.HI R6, R7.reuse, R0.reuse, RZ, 0x9 ;  /* 0x0000000007067211 */ /* 0x0c0fe400078f48ff */
[----:B------:R-:W-:Y:S02]  /*00c0*/  LEA.HI R10, R7, R0, RZ, 0x13 ;  /* 0x00000000070a7211 */ /* 0x000fe400078f98ff */
[----:B------:R-:W-:Y:S02]  /*00d0*/  SHF.R.S32.HI R8, RZ, 0x9, R6 ;  /* 0x00000009ff087819 */ /* 0x000fe40000011406 */
[----:B------:R-:W-:Y:S02]  /*00e0*/  LOP3.LUT R7, R6, 0xfffffe00, RZ, 0xc0, !PT ;  /* 0xfffffe0006077812 */ /* 0x000fe400078ec0ff */
[----:B------:R-:W-:Y:S02]  /*00f0*/  LEA.HI R9, R8, R8, RZ, 0xa ;  /* 0x0000000808097211 */ /* 0x000fe400078f50ff */
[----:B------:R-:W-:Y:S01]  /*0100*/  SHF.R.S32.HI R11, RZ, 0x13, R10 ;  /* 0x00000013ff0b7819 */ /* 0x000fe2000001140a */
[----:B------:R-:W-:Y:S01]  /*0110*/  IMAD.IADD R7, R0, 0x1, -R7 ;  /* 0x0000000100077824 */ /* 0x000fe200078e0a07 */
[----:B------:R-:W-:-:S03]  /*0120*/  LOP3.LUT R9, R9, 0xfffffc00, RZ, 0xc0, !PT ;  /* 0xfffffc0009097812 */ /* 0x000fc600078ec0ff */
[----:B------:R-:W-:Y:S01]  /*0130*/  IMAD.SHL.U32 R6, R11, 0x40000, RZ ;  /* 0x000400000b067824 */ /* 0x000fe200078e00ff */
[----:B------:R-:W-:Y:S01]  /*0140*/  LOP3.LUT R11, R10, 0xfff80000, RZ, 0xc0, !PT ;  /* 0xfff800000a0b7812 */ /* 0x000fe200078ec0ff */
[----:B------:R-:W-:Y:S01]  /*0150*/  IMAD.IADD R9, R8, 0x1, -R9 ;  /* 0x0000000108097824 */ /* 0x000fe200078e0a09 */
[----:B------:R-:W-:Y:S02]  /*0160*/  SHF.R.S32.HI R10, RZ, 0x1f, R7 ;  /* 0x0000001fff0a7819 */ /* 0x000fe40000011407 */
[----:B------:R-:W-:Y:S01]  /*0170*/  SHF.R.S32.HI R13, RZ, 0x1f, R6 ;  /* 0x0000001fff0d7819 */ /* 0x000fe20000011406 */
[C---:B------:R-:W-:Y:S01]  /*0180*/  IMAD.SHL.U32 R8, R9.reuse, 0x200, RZ ;  /* 0x0000020009087824 */ /* 0x040fe200078e00ff */
[C---:B------:R-:W-:Y:S01]  /*0190*/  ISETP.GE.AND P0, PT, R9.reuse, 0x200, PT ;  /* 0x000002000900780c */ /* 0x040fe20003f06270 */
[----:B--2---:R-:W-:Y:S01]  /*01a0*/  IMAD.WIDE R4, R9, 0x4, R4 ;  /* 0x0000000409047825 */ /* 0x004fe200078e0204 */
[----:B------:R-:W-:Y:S02]  /*01b0*/  IADD3 R11, R6, R0, -R11 ;  /* 0x00000000060b7210 */ /* 0x000fe40007ffe80b */
[----:B------:R-:W-:-:S02]  /*01c0*/  IADD3 R7, P1, P2, R8, R7, R6 ;  /* 0x0000000708077210 */ /* 0x000fc40007a3e006 */
[----:B------:R-:W-:Y:S01]  /*01d0*/  SHF.R.S32.HI R8, RZ, 0x1f, R8 ;  /* 0x0000001fff087819 */ /* 0x000fe20000011408 */
[----:B-1----:R-:W-:-:S03]  /*01e0*/  IMAD.WIDE R2, R11, 0x4, R2 ;  /* 0x000000040b027825 */ /* 0x002fc600078e0202 */
[----:B------:R-:W-:Y:S02]  /*01f0*/  IADD3.X R8, R8, R10, R13, P1, P2 ;  /* 0x0000000a08087210 */ /* 0x000fe40000fe440d */
[----:B------:R-:W-:Y:S02]  /*0200*/  CS2R R10, SRZ ;  /* 0x00000000000a7805 */ /* 0x000fe4000001ff00 */
[----:B------:R-:W-:Y:S02]  /*0210*/  ISETP.GT.AND P1, PT, R9, 0x1ff, PT ;  /* 0x000001ff0900780c */ /* 0x000fe40003f24270 */
[----:B------:R-:W-:Y:S02]  /*0220*/  CS2R R12, SRZ ;  /* 0x00000000000c7805 */ /* 0x000fe4000001ff00 */
[C---:B------:R-:W-:Y:S02]  /*0230*/  LEA R6, P2, R7.reuse, UR6, 0x2 ;  /* 0x0000000607067c11 */ /* 0x040fe4000f8410ff */
[----:B------:R-:W-:Y:S01]  /*0240*/  CS2R R14, SRZ ;  /* 0x00000000000e7805 */ /* 0x000fe2000001ff00 */
[----:B------:R-:W2:Y:S01]  /*0250*/  @!P0 LDG.E.64 R10, desc[UR4][R2.64] ;  /* 0x00000004020a8981 */ /* 0x000ea2000c1e1b00 */
[----:B------:R-:W-:-:S02]  /*0260*/  LEA.HI.X R7, R7, UR7, R8, 0x2, P2 ;  /* 0x0000000707077c11 */ /* 0x000fc400090f1408 */
[----:B------:R-:W1:Y:S01]  /*0270*/  LDC.64 R8, c[0x0][0x228] ;  /* 0x00008a00ff087b82 */ /* 0x000e620000000a00 */
[----:B------:R-:W3:Y:S04]  /*0280*/  @!P0 LDG.E.EL R12, desc[UR4][R4.64] ;  /* 0x00000004040c8981 */ /* 0x000ee8000c2e1900 */
[----:B------:R-:W4:Y:S04]  /*0290*/  @!P0 LDG.E.EL R13, desc[UR4][R4.64] ;  /* 0x00000004040d8981 */ /* 0x000f28000c2e1900 */
[----:B------:R-:W5:Y:S01]  /*02a0*/  @P1 LDG.E.64 R14, desc[UR4][R6.64+-0x100000] ;  /* 0xf0000004060e1981 */ /* 0x000f62000c1e1b00 */
[----:B--2---:R-:W-:-:S02]  /*02b0*/  SEL R10, R10, RZ, !P0 ;  /* 0x000000ff0a0a7207 */ /* 0x004fc40004000000 */
[----:B------:R-:W-:Y:S02]  /*02c0*/  SEL R16, R11, RZ, !P0 ;  /* 0x000000ff0b107207 */ /* 0x000fe40004000000 */
[----:B---3--:R-:W-:Y:S02]  /*02d0*/  SEL R3, R12, RZ, !P0 ;  /* 0x000000ff0c037207 */ /* 0x008fe40004000000 */
[----:B----4-:R-:W-:-:S03]  /*02e0*/  SEL R13, R13, RZ, !P0 ;  /* 0x000000ff0d0d7207 */ /* 0x010fc60004000000 */
[----:B------:R-:W-:Y:S01]  /*02f0*/  FADD R12, R10, R3 ;  /* 0x000000030a0c7221 */ /* 0x000fe20000000000 */
[----:B-1----:R-:W-:Y:S01]  /*0300*/  IMAD.WIDE R2, R0, 0x4, R8 ;  /* 0x0000000400027825 */ /* 0x002fe200078e0208 */
[----:B-----5:R-:W-:-:S03]  /*0310*/  @P0 SEL R12, R14, RZ, P1 ;  /* 0x000000ff0e0c0207 */ /* 0x020fc60000800000 */
[----:B------:R-:W-:Y:S01]  /*0320*/  FADD R13, R16, R13 ;  /* 0x0000000d100d7221 */ /* 0x000fe20000000000 */
[----:B------:R-:W-:-:S05]  /*0330*/  @P0 SEL R13, R15, RZ, P1 ;  /* 0x000000ff0f0d0207 */ /* 0x000fca0000800000 */
[----:B------:R-:W-:Y:S01]  /*0340*/  STG.E.64 desc[UR4][R2.64], R12 ;  /* 0x0000000c02007986 */ /* 0x000fe2000c101b04 */
[----:B------:R-:W-:Y:S05]  /*0350*/  EXIT ;  /* 0x000000000000794d */ /* 0x000fea0003800000 */
.L_x_0:
[----:B------:R-:W-:-:S00]  /*0360*/  BRA `(.L_x_0) ;  /* 0xfffffffc00fc7947 */ /* 0x000fc0000383ffff */
[----:B------:R-:W-:-:S00]  /*0370*/  NOP ;  /* 0x0000000000007918 */ /* 0x000fc00000000000 */
        /* <DEDUP_REMOVED lines=8> */
.L_x_1:


//--------------------- .nv.constant0.triton_poi_fused_cat_5 --------------------------
	.section	.nv.constant0.triton_poi_fused_cat_5,"a",@progbits
	.sectionflags	@""
	.align	4
.nv.constant0.triton_poi_fused_cat_5:
	.zero		564
